//
// Generated by NVIDIA NVVM Compiler
//
// Compiler Build ID: CL-36424714
// Cuda compilation tools, release 13.0, V13.0.88
// Based on NVVM 20.0.0
//

.version 9.0
.target sm_100
.address_size 64

	// .globl	_Z19Demosaicing_processPhS_iiiii

.visible .entry _Z19Demosaicing_processPhS_iiiii(
	.param .u64 .ptr .align 1 _Z19Demosaicing_processPhS_iiiii_param_0,
	.param .u64 .ptr .align 1 _Z19Demosaicing_processPhS_iiiii_param_1,
	.param .u32 _Z19Demosaicing_processPhS_iiiii_param_2,
	.param .u32 _Z19Demosaicing_processPhS_iiiii_param_3,
	.param .u32 _Z19Demosaicing_processPhS_iiiii_param_4,
	.param .u32 _Z19Demosaicing_processPhS_iiiii_param_5,
	.param .u32 _Z19Demosaicing_processPhS_iiiii_param_6
)
{
	.reg .pred 	%p<11>;
	.reg .b16 	%rs<75>;
	.reg .b32 	%r<35>;
	.reg .b64 	%rd<33>;

	ld.param.u64 	%rd3, [_Z19Demosaicing_processPhS_iiiii_param_0];
	ld.param.u64 	%rd2, [_Z19Demosaicing_processPhS_iiiii_param_1];
	ld.param.u32 	%r7, [_Z19Demosaicing_processPhS_iiiii_param_2];
	ld.param.u32 	%r8, [_Z19Demosaicing_processPhS_iiiii_param_4];
	ld.param.u32 	%r9, [_Z19Demosaicing_processPhS_iiiii_param_5];
	ld.param.u32 	%r10, [_Z19Demosaicing_processPhS_iiiii_param_6];
	cvta.to.global.u64 	%rd1, %rd3;
	mov.u32 	%r11, %ctaid.x;
	mov.u32 	%r12, %ntid.x;
	mov.u32 	%r13, %tid.x;
	mad.lo.s32 	%r1, %r11, %r12, %r13;
	add.s32 	%r2, %r10, %r1;
	mov.u32 	%r14, %ctaid.y;
	mov.u32 	%r15, %ntid.y;
	mov.u32 	%r16, %tid.y;
	mad.lo.s32 	%r3, %r14, %r15, %r16;
	add.s32 	%r17, %r10, %r3;
	add.s32 	%r18, %r10, %r8;
	setp.ge.s32 	%p1, %r2, %r18;
	add.s32 	%r19, %r10, %r9;
	setp.ge.s32 	%p2, %r17, %r19;
	or.pred  	%p3, %p1, %p2;
	@%p3 bra 	$L__BB0_9;
	mad.lo.s32 	%r5, %r17, %r7, %r2;
	mad.lo.s32 	%r6, %r8, %r3, %r1;
	or.b32  	%r21, %r2, %r17;
	and.b32  	%r22, %r21, 1;
	setp.eq.b32 	%p4, %r22, 1;
	@%p4 bra 	$L__BB0_3;
	cvt.s64.s32 	%rd24, %r5;
	add.s64 	%rd25, %rd1, %rd24;
	ld.global.u8 	%rs72, [%rd25];
	ld.global.u8 	%rs58, [%rd25+-1];
	ld.global.u8 	%rs59, [%rd25+1];
	add.s16 	%rs60, %rs59, %rs58;
	sub.s32 	%r33, %r5, %r7;
	cvt.s64.s32 	%rd26, %r33;
	add.s64 	%rd27, %rd1, %rd26;
	ld.global.u8 	%rs61, [%rd27];
	add.s16 	%rs62, %rs60, %rs61;
	cvt.s64.s32 	%rd28, %r7;
	add.s64 	%rd29, %rd25, %rd28;
	ld.global.u8 	%rs63, [%rd29];
	add.s16 	%rs64, %rs62, %rs63;
	shr.u16 	%rs73, %rs64, 2;
	ld.global.u8 	%rs65, [%rd27+-1];
	ld.global.u8 	%rs66, [%rd27+1];
	add.s16 	%rs67, %rs66, %rs65;
	ld.global.u8 	%rs68, [%rd29+-1];
	add.s16 	%rs69, %rs67, %rs68;
	ld.global.u8 	%rs70, [%rd29+1];
	add.s16 	%rs71, %rs69, %rs70;
	shr.u16 	%rs74, %rs71, 2;
	bra.uni 	$L__BB0_8;
$L__BB0_3:
	and.b32  	%r23, %r2, -2147483647;
	setp.ne.s32 	%p5, %r23, 1;
	and.b32  	%r24, %r17, 1;
	setp.eq.b32 	%p6, %r24, 1;
	or.pred  	%p7, %p5, %p6;
	@%p7 bra 	$L__BB0_5;
	cvt.s64.s32 	%rd18, %r5;
	add.s64 	%rd19, %rd1, %rd18;
	ld.global.u8 	%rs44, [%rd19+-1];
	ld.global.u8 	%rs45, [%rd19+1];
	add.s16 	%rs46, %rs45, %rs44;
	shr.u16 	%rs72, %rs46, 1;
	ld.global.u8 	%rs73, [%rd19];
	sub.s32 	%r32, %r5, %r7;
	cvt.s64.s32 	%rd20, %r32;
	add.s64 	%rd21, %rd1, %rd20;
	ld.global.u8 	%rs47, [%rd21];
	cvt.s64.s32 	%rd22, %r7;
	add.s64 	%rd23, %rd19, %rd22;
	ld.global.u8 	%rs48, [%rd23];
	add.s16 	%rs49, %rs48, %rs47;
	ld.global.u8 	%rs50, [%rd21+-1];
	add.s16 	%rs51, %rs49, %rs50;
	ld.global.u8 	%rs52, [%rd21+1];
	add.s16 	%rs53, %rs51, %rs52;
	ld.global.u8 	%rs54, [%rd23+-1];
	add.s16 	%rs55, %rs53, %rs54;
	ld.global.u8 	%rs56, [%rd23+1];
	add.s16 	%rs57, %rs55, %rs56;
	mul.hi.u16 	%rs74, %rs57, 10923;
	bra.uni 	$L__BB0_8;
$L__BB0_5:
	and.b32  	%r25, %r2, 1;
	setp.eq.b32 	%p8, %r25, 1;
	and.b32  	%r26, %r17, -2147483647;
	setp.ne.s32 	%p9, %r26, 1;
	or.pred  	%p10, %p8, %p9;
	@%p10 bra 	$L__BB0_7;
	sub.s32 	%r30, %r5, %r7;
	cvt.s64.s32 	%rd12, %r30;
	add.s64 	%rd13, %rd1, %rd12;
	ld.global.u8 	%rs30, [%rd13];
	add.s32 	%r31, %r5, %r7;
	cvt.s64.s32 	%rd14, %r31;
	add.s64 	%rd15, %rd1, %rd14;
	ld.global.u8 	%rs31, [%rd15];
	add.s16 	%rs32, %rs31, %rs30;
	shr.u16 	%rs72, %rs32, 1;
	cvt.s64.s32 	%rd16, %r7;
	add.s64 	%rd17, %rd13, %rd16;
	ld.global.u8 	%rs73, [%rd17];
	ld.global.u8 	%rs33, [%rd17+-1];
	ld.global.u8 	%rs34, [%rd17+1];
	add.s16 	%rs35, %rs34, %rs33;
	ld.global.u8 	%rs36, [%rd13+-1];
	add.s16 	%rs37, %rs35, %rs36;
	ld.global.u8 	%rs38, [%rd13+1];
	add.s16 	%rs39, %rs37, %rs38;
	ld.global.u8 	%rs40, [%rd15+-1];
	add.s16 	%rs41, %rs39, %rs40;
	ld.global.u8 	%rs42, [%rd15+1];
	add.s16 	%rs43, %rs41, %rs42;
	mul.hi.u16 	%rs74, %rs43, 10923;
	bra.uni 	$L__BB0_8;
$L__BB0_7:
	not.b32 	%r27, %r7;
	add.s32 	%r28, %r5, %r27;
	cvt.s64.s32 	%rd4, %r28;
	add.s64 	%rd5, %rd1, %rd4;
	ld.global.u8 	%rs16, [%rd5];
	ld.global.u8 	%rs17, [%rd5+2];
	add.s16 	%rs18, %rs17, %rs16;
	add.s32 	%r29, %r5, %r7;
	cvt.s64.s32 	%rd6, %r29;
	add.s64 	%rd7, %rd1, %rd6;
	ld.global.u8 	%rs19, [%rd7+-1];
	add.s16 	%rs20, %rs18, %rs19;
	ld.global.u8 	%rs21, [%rd7+1];
	add.s16 	%rs22, %rs20, %rs21;
	shr.u16 	%rs72, %rs22, 2;
	cvt.s64.s32 	%rd8, %r7;
	add.s64 	%rd9, %rd5, 1;
	add.s64 	%rd10, %rd9, %rd8;
	add.s64 	%rd11, %rd5, %rd8;
	ld.global.u8 	%rs23, [%rd11];
	ld.global.u8 	%rs24, [%rd10+1];
	add.s16 	%rs25, %rs24, %rs23;
	ld.global.u8 	%rs26, [%rd5+1];
	add.s16 	%rs27, %rs25, %rs26;
	ld.global.u8 	%rs28, [%rd7];
	add.s16 	%rs29, %rs27, %rs28;
	shr.u16 	%rs73, %rs29, 2;
	ld.global.u8 	%rs74, [%rd10];
$L__BB0_8:
	mul.lo.s32 	%r34, %r6, 3;
	cvt.s64.s32 	%rd30, %r34;
	cvta.to.global.u64 	%rd31, %rd2;
	add.s64 	%rd32, %rd31, %rd30;
	st.global.u8 	[%rd32], %rs74;
	st.global.u8 	[%rd32+1], %rs73;
	st.global.u8 	[%rd32+2], %rs72;
$L__BB0_9:
	ret;

}


// ===== COMPILED SASS (sm_100) =====

	.target	sm_100

	.elftype	@"ET_EXEC"


//--------------------- .note.nv.tkinfo           --------------------------
	.section	.note.nv.tkinfo,"",@"SHT_NOTE"
	.sectionflags	@"SHF_NOTE_NV_TKINFO"
	.tkinfo
        /*0018*/ 	.word	0x00000002
        /*0030*/ 	.string	""
        /*0030*/ 	.string	"ptxas"
        /*0030*/ 	.string	"Cuda compilation tools, release 13.0, V13.0.88"
        /*0030*/ 	.string	"Build cuda_13.0.r13.0/compiler.36424714_0"
        /*0030*/ 	.string	"-arch sm_100 -m 64 "



//--------------------- .note.nv.cuinfo           --------------------------
	.section	.note.nv.cuinfo,"",@"SHT_NOTE"
	.sectionflags	@"SHF_NOTE_NV_CUINFO"
        /*0018*/ 	.short	0x0002
        /*001a*/ 	.short	0x0064
        /*001c*/ 	.short	0x0082
	.zero		2


//--------------------- .nv.info                  --------------------------
	.section	.nv.info,"",@"SHT_CUDA_INFO"
	.align	4


	//----- nvinfo : EIATTR_REGCOUNT
	.align		4
        /*0000*/ 	.byte	0x04, 0x2f
        /*0002*/ 	.short	(.L_1 - .L_0)
	.align		4
.L_0:
        /*0004*/ 	.word	index@(_Z19Demosaicing_processPhS_iiiii)
        /*0008*/ 	.word	0x00000014


	//----- nvinfo : EIATTR_FRAME_SIZE
	.align		4
.L_1:
        /*000c*/ 	.byte	0x04, 0x11
        /*000e*/ 	.short	(.L_3 - .L_2)
	.align		4
.L_2:
        /*0010*/ 	.word	index@(_Z19Demosaicing_processPhS_iiiii)
        /*0014*/ 	.word	0x00000000


	//----- nvinfo : EIATTR_MIN_STACK_SIZE
	.align		4
.L_3:
        /*0018*/ 	.byte	0x04, 0x12
        /*001a*/ 	.short	(.L_5 - .L_4)
	.align		4
.L_4:
        /*001c*/ 	.word	index@(_Z19Demosaicing_processPhS_iiiii)
        /*0020*/ 	.word	0x00000000
.L_5:


//--------------------- .nv.compat                --------------------------
	.section	.nv.compat,"",@"SHT_CUDA_COMPAT_INFO"
	.align	4
        /*0000*/ 	.byte	0x02, 0x09, 0x00, 0x00, 0x02, 0x02, 0x01, 0x00, 0x02, 0x05, 0x05, 0x00, 0x03, 0x07, 0x01, 0x01
        /*0010*/ 	.byte	0x02, 0x03, 0x00, 0x00, 0x02, 0x06, 0x01, 0x00, 0x04, 0x0b, 0x08, 0x00, 0x09, 0x00, 0x00, 0x00
        /*0020*/ 	.byte	0x00, 0x00, 0x00, 0x00


//--------------------- .nv.info._Z19Demosaicing_processPhS_iiiii --------------------------
	.section	.nv.info._Z19Demosaicing_processPhS_iiiii,"",@"SHT_CUDA_INFO"
	.sectionflags	@""
	.align	4


	//----- nvinfo : EIATTR_CUDA_API_VERSION
	.align		4
        /*0000*/ 	.byte	0x04, 0x37
        /*0002*/ 	.short	(.L_7 - .L_6)
.L_6:
        /*0004*/ 	.word	0x00000082


	//----- nvinfo : EIATTR_KPARAM_INFO
	.align		4
.L_7:
        /*0008*/ 	.byte	0x04, 0x17
        /*000a*/ 	.short	(.L_9 - .L_8)
.L_8:
        /*000c*/ 	.word	0x00000000
        /*0010*/ 	.short	0x0006
        /*0012*/ 	.short	0x0020
        /*0014*/ 	.byte	0x00, 0xf0, 0x11, 0x00


	//----- nvinfo : EIATTR_KPARAM_INFO
	.align		4
.L_9:
        /*0018*/ 	.byte	0x04, 0x17
        /*001a*/ 	.short	(.L_11 - .L_10)
.L_10:
        /*001c*/ 	.word	0x00000000
        /*0020*/ 	.short	0x0005
        /*0022*/ 	.short	0x001c
        /*0024*/ 	.byte	0x00, 0xf0, 0x11, 0x00


	//----- nvinfo : EIATTR_KPARAM_INFO
	.align		4
.L_11:
        /*0028*/ 	.byte	0x04, 0x17
        /*002a*/ 	.short	(.L_13 - .L_12)
.L_12:
        /*002c*/ 	.word	0x00000000
        /*0030*/ 	.short	0x0004
        /*0032*/ 	.short	0x0018
        /*0034*/ 	.byte	0x00, 0xf0, 0x11, 0x00


	//----- nvinfo : EIATTR_KPARAM_INFO
	.align		4
.L_13:
        /*0038*/ 	.byte	0x04, 0x17
        /*003a*/ 	.short	(.L_15 - .L_14)
.L_14:
        /*003c*/ 	.word	0x00000000
        /*0040*/ 	.short	0x0003
        /*0042*/ 	.short	0x0014
        /*0044*/ 	.byte	0x00, 0xf0, 0x11, 0x00


	//----- nvinfo : EIATTR_KPARAM_INFO
	.align		4
.L_15:
        /*0048*/ 	.byte	0x04, 0x17
        /*004a*/ 	.short	(.L_17 - .L_16)
.L_16:
        /*004c*/ 	.word	0x00000000
        /*0050*/ 	.short	0x0002
        /*0052*/ 	.short	0x0010
        /*0054*/ 	.byte	0x00, 0xf0, 0x11, 0x00


	//----- nvinfo : EIATTR_KPARAM_INFO
	.align		4
.L_17:
        /*0058*/ 	.byte	0x04, 0x17
        /*005a*/ 	.short	(.L_19 - .L_18)
.L_18:
        /*005c*/ 	.word	0x00000000
        /*0060*/ 	.short	0x0001
        /*0062*/ 	.short	0x0008
        /*0064*/ 	.byte	0x00, 0xf5, 0x21, 0x00


	//----- nvinfo : EIATTR_KPARAM_INFO
	.align		4
.L_19:
        /*0068*/ 	.byte	0x04, 0x17
        /*006a*/ 	.short	(.L_21 - .L_20)
.L_20:
        /*006c*/ 	.word	0x00000000
        /*0070*/ 	.short	0x0000
        /*0072*/ 	.short	0x0000
        /*0074*/ 	.byte	0x00, 0xf5, 0x21, 0x00


	//----- nvinfo : EIATTR_SPARSE_MMA_MASK
	.align		4
.L_21:
        /*0078*/ 	.byte	0x03, 0x50
        /*007a*/ 	.short	0x0000


	//----- nvinfo : EIATTR_MAXREG_COUNT
	.align		4
        /*007c*/ 	.byte	0x03, 0x1b
        /*007e*/ 	.short	0x00ff


	//----- nvinfo : EIATTR_MERCURY_ISA_VERSION
	.align		4
        /*0080*/ 	.byte	0x03, 0x5f
        /*0082*/ 	.short	0x0101


	//----- nvinfo : EIATTR_VRC_CTA_INIT_COUNT
	.align		4
        /*0084*/ 	.byte	0x02, 0x4a
	.zero		1
	.zero		1


	//----- nvinfo : EIATTR_EXIT_INSTR_OFFSETS
	.align		4
        /*0088*/ 	.byte	0x04, 0x1c
        /*008a*/ 	.short	(.L_23 - .L_22)


	//   ....[0]....
.L_22:
        /*008c*/ 	.word	0x00000110


	//   ....[1]....
        /*0090*/ 	.word	0x00000950


	//----- nvinfo : EIATTR_CRS_STACK_SIZE
	.align		4
.L_23:
        /*0094*/ 	.byte	0x04, 0x1e
        /*0096*/ 	.short	(.L_25 - .L_24)
.L_24:
        /*0098*/ 	.word	0x00000000


	//----- nvinfo : EIATTR_CBANK_PARAM_SIZE
	.align		4
.L_25:
        /*009c*/ 	.byte	0x03, 0x19
        /*009e*/ 	.short	0x0024


	//----- nvinfo : EIATTR_PARAM_CBANK
	.align		4
        /*00a0*/ 	.byte	0x04, 0x0a
        /*00a2*/ 	.short	(.L_27 - .L_26)
	.align		4
.L_26:
        /*00a4*/ 	.word	index@(.nv.constant0._Z19Demosaicing_processPhS_iiiii)
        /*00a8*/ 	.short	0x0380
        /*00aa*/ 	.short	0x0024


	//----- nvinfo : EIATTR_SW_WAR
	.align		4
.L_27:
        /*00ac*/ 	.byte	0x04, 0x36
        /*00ae*/ 	.short	(.L_29 - .L_28)
.L_28:
        /*00b0*/ 	.word	0x00000008
.L_29:


//--------------------- .nv.callgraph             --------------------------
	.section	.nv.callgraph,"",@"SHT_CUDA_CALLGRAPH"
	.align	4
	.sectionentsize	8
	.align		4
        /*0000*/ 	.word	0x00000000
	.align		4
        /*0004*/ 	.word	0xffffffff
	.align		4
        /*0008*/ 	.word	0x00000000
	.align		4
        /*000c*/ 	.word	0xfffffffe
	.align		4
        /*0010*/ 	.word	0x00000000
	.align		4
        /*0014*/ 	.word	0xfffffffd
	.align		4
        /*0018*/ 	.word	0x00000000
	.align		4
        /*001c*/ 	.word	0xfffffffc


//--------------------- .text._Z19Demosaicing_processPhS_iiiii --------------------------
	.section	.text._Z19Demosaicing_processPhS_iiiii,"ax",@progbits
	.align	128
        .global         _Z19Demosaicing_processPhS_iiiii
        .type           _Z19Demosaicing_processPhS_iiiii,@function
        .size           _Z19Demosaicing_processPhS_iiiii,(.L_x_6 - _Z19Demosaicing_processPhS_iiiii)
        .other          _Z19Demosaicing_processPhS_iiiii,@"STO_CUDA_ENTRY STV_DEFAULT"
_Z19Demosaicing_processPhS_iiiii:
.text._Z19Demosaicing_processPhS_iiiii:
[----:B------:R-:W-:Y:S01]  /*0000*/  LDC R1, c[0x0][0x37c] ;  /* 0x0000df00ff017b82 */ /* 0x000fe20000000800 */
[----:B------:R-:W0:Y:S07]  /*0010*/  S2R R0, SR_TID.Y ;  /* 0x0000000000007919 */ /* 0x000e2e0000002200 */
[----:B------:R-:W1:Y:S01]  /*0020*/  LDC R2, c[0x0][0x360] ;  /* 0x0000d800ff027b82 */ /* 0x000e620000000800 */
[----:B------:R-:W2:Y:S01]  /*0030*/  LDCU UR6, c[0x0][0x3a0] ;  /* 0x00007400ff0677ac */ /* 0x000ea20008000800 */
[----:B------:R-:W1:Y:S01]  /*0040*/  S2R R3, SR_TID.X ;  /* 0x0000000000037919 */ /* 0x000e620000002100 */
[----:B------:R-:W2:Y:S05]  /*0050*/  LDCU.64 UR8, c[0x0][0x398] ;  /* 0x00007300ff0877ac */ /* 0x000eaa0008000a00 */
[----:B------:R-:W0:Y:S08]  /*0060*/  S2UR UR5, SR_CTAID.Y ;  /* 0x00000000000579c3 */ /* 0x000e300000002600 */
[----:B------:R-:W0:Y:S08]  /*0070*/  LDC R5, c[0x0][0x364] ;  /* 0x0000d900ff057b82 */ /* 0x000e300000000800 */
[----:B------:R-:W1:Y:S01]  /*0080*/  S2UR UR4, SR_CTAID.X ;  /* 0x00000000000479c3 */ /* 0x000e620000002500 */
[----:B0-----:R-:W-:Y:S01]  /*0090*/  IMAD R5, R5, UR5, R0 ;  /* 0x0000000505057c24 */ /* 0x001fe2000f8e0200 */
[----:B--2---:R-:W-:-:S03]  /*00a0*/  UIADD3 UR5, UPT, UPT, UR6, UR8, URZ ;  /* 0x0000000806057290 */ /* 0x004fc6000fffe0ff */
[----:B------:R-:W-:Y:S02]  /*00b0*/  VIADD R4, R5, UR6 ;  /* 0x0000000605047c36 */ /* 0x000fe40008000000 */
[----:B-1----:R-:W-:Y:S01]  /*00c0*/  IMAD R2, R2, UR4, R3 ;  /* 0x0000000402027c24 */ /* 0x002fe2000f8e0203 */
[----:B------:R-:W-:-:S03]  /*00d0*/  UIADD3 UR4, UPT, UPT, UR6, UR9, URZ ;  /* 0x0000000906047290 */ /* 0x000fc6000fffe0ff */
[----:B------:R-:W-:-:S03]  /*00e0*/  VIADD R3, R2, UR6 ;  /* 0x0000000602037c36 */ /* 0x000fc60008000000 */
[----:B------:R-:W-:-:S04]  /*00f0*/  ISETP.GE.AND P0, PT, R4, UR4, PT ;  /* 0x0000000404007c0c */ /* 0x000fc8000bf06270 */
[----:B------:R-:W-:-:S13]  /*0100*/  ISETP.GE.OR P0, PT, R3, UR5, P0 ;  /* 0x0000000503007c0c */ /* 0x000fda0008706670 */
[----:B------:R-:W-:Y:S05]  /*0110*/  @P0 EXIT ;  /* 0x000000000000094d */ /* 0x000fea0003800000 */
[----:B------:R-:W0:Y:S01]  /*0120*/  LDC R0, c[0x0][0x390] ;  /* 0x0000e400ff007b82 */ /* 0x000e220000000800 */
[----:B------:R-:W-:Y:S01]  /*0130*/  LOP3.LUT R6, R3, 0x1, R4, 0xc8, !PT ;  /* 0x0000000103067812 */ /* 0x000fe200078ec804 */
[----:B------:R-:W1:Y:S01]  /*0140*/  LDCU.64 UR4, c[0x0][0x358] ;  /* 0x00006b00ff0477ac */ /* 0x000e620008000a00 */
[----:B------:R-:W-:Y:S01]  /*0150*/  BSSY.RECONVERGENT B0, `(.L_x_0) ;  /* 0x0000078000007945 */ /* 0x000fe20003800200 */
[----:B------:R-:W-:Y:S01]  /*0160*/  IMAD R2, R5, UR8, R2 ;  /* 0x0000000805027c24 */ /* 0x000fe2000f8e0202 */
[----:B------:R-:W-:Y:S01]  /*0170*/  ISETP.NE.U32.AND P0, PT, R6, 0x1, PT ;  /* 0x000000010600780c */ /* 0x000fe20003f05070 */
[----:B0-----:R-:W-:-:S12]  /*0180*/  IMAD R5, R4, R0, R3 ;  /* 0x0000000004057224 */ /* 0x001fd800078e0203 */
[----:B-1----:R-:W-:Y:S05]  /*0190*/  @!P0 BRA `(.L_x_1) ;  /* 0x0000000000648947 */ /* 0x002fea0003800000 */
[----:B------:R-:W0:Y:S01]  /*01a0*/  LDCU.64 UR6, c[0x0][0x380] ;  /* 0x00007000ff0677ac */ /* 0x000e220008000a00 */
[C---:B------:R-:W-:Y:S01]  /*01b0*/  IMAD.IADD R3, R5.reuse, 0x1, -R0 ;  /* 0x0000000105037824 */ /* 0x040fe200078e0a00 */
[----:B0-----:R-:W-:-:S04]  /*01c0*/  IADD3 R4, P0, PT, R5, UR6, RZ ;  /* 0x0000000605047c10 */ /* 0x001fc8000ff1e0ff */
[----:B------:R-:W-:Y:S02]  /*01d0*/  IADD3 R6, P1, PT, R3, UR6, RZ ;  /* 0x0000000603067c10 */ /* 0x000fe4000ff3e0ff */
[----:B------:R-:W-:Y:S02]  /*01e0*/  LEA.HI.X.SX32 R5, R5, UR7, 0x1, P0 ;  /* 0x0000000705057c11 */ /* 0x000fe400080f0eff */
[----:B------:R-:W-:Y:S02]  /*01f0*/  IADD3 R8, P0, PT, R4, R0, RZ ;  /* 0x0000000004087210 */ /* 0x000fe40007f1e0ff */
[----:B------:R-:W-:Y:S01]  /*0200*/  LEA.HI.X.SX32 R7, R3, UR7, 0x1, P1 ;  /* 0x0000000703077c11 */ /* 0x000fe200088f0eff */
[----:B------:R0:W5:Y:S01]  /*0210*/  LDG.E.U8 R17, desc[UR4][R4.64] ;  /* 0x0000000404117981 */ /* 0x000162000c1e1100 */
[----:B------:R-:W-:-:S03]  /*0220*/  LEA.HI.X.SX32 R9, R0, R5, 0x1, P0 ;  /* 0x0000000500097211 */ /* 0x000fc600000f0eff */
[----:B------:R-:W2:Y:S04]  /*0230*/  LDG.E.U8 R12, desc[UR4][R6.64+-0x1] ;  /* 0xffffff04060c7981 */ /* 0x000ea8000c1e1100 */
[----:B------:R-:W2:Y:S04]  /*0240*/  LDG.E.U8 R13, desc[UR4][R6.64+0x1] ;  /* 0x00000104060d7981 */ /* 0x000ea8000c1e1100 */
[----:B------:R-:W2:Y:S04]  /*0250*/  LDG.E.U8 R14, desc[UR4][R8.64+-0x1] ;  /* 0xffffff04080e7981 */ /* 0x000ea8000c1e1100 */
[----:B------:R-:W3:Y:S04]  /*0260*/  LDG.E.U8 R10, desc[UR4][R6.64] ;  /* 0x00000004060a7981 */ /* 0x000ee8000c1e1100 */
[----:B------:R-:W3:Y:S04]  /*0270*/  LDG.E.U8 R0, desc[UR4][R4.64+-0x1] ;  /* 0xffffff0404007981 */ /* 0x000ee8000c1e1100 */
[----:B------:R-:W3:Y:S04]  /*0280*/  LDG.E.U8 R3, desc[UR4][R4.64+0x1] ;  /* 0x0000010404037981 */ /* 0x000ee8000c1e1100 */
[----:B------:R-:W4:Y:S04]  /*0290*/  LDG.E.U8 R15, desc[UR4][R8.64+0x1] ;  /* 0x00000104080f7981 */ /* 0x000f28000c1e1100 */
[----:B------:R-:W4:Y:S01]  /*02a0*/  LDG.E.U8 R11, desc[UR4][R8.64] ;  /* 0x00000004080b7981 */ /* 0x000f22000c1e1100 */
[----:B--2---:R-:W-:-:S02]  /*02b0*/  IADD3 R12, PT, PT, R14, R13, R12 ;  /* 0x0000000d0e0c7210 */ /* 0x004fc40007ffe00c */
[----:B---3--:R-:W-:-:S03]  /*02c0*/  IADD3 R0, PT, PT, R10, R3, R0 ;  /* 0x000000030a007210 */ /* 0x008fc60007ffe000 */
[----:B----4-:R-:W-:Y:S02]  /*02d0*/  IMAD.IADD R12, R12, 0x1, R15 ;  /* 0x000000010c0c7824 */ /* 0x010fe400078e020f */
[----:B------:R-:W-:-:S03]  /*02e0*/  IMAD.IADD R0, R0, 0x1, R11 ;  /* 0x0000000100007824 */ /* 0x000fc600078e020b */
[----:B------:R-:W-:Y:S02]  /*02f0*/  SHF.R.U32.HI R12, RZ, 0x2, R12 ;  /* 0x00000002ff0c7819 */ /* 0x000fe4000001160c */
[----:B------:R-:W-:Y:S02]  /*0300*/  SHF.R.U32.HI R0, RZ, 0x2, R0 ;  /* 0x00000002ff007819 */ /* 0x000fe40000011600 */
[----:B------:R-:W-:Y:S01]  /*0310*/  PRMT R11, R12, 0x7610, R11 ;  /* 0x000076100c0b7816 */ /* 0x000fe2000000000b */
[----:B0-----:R-:W-:Y:S06]  /*0320*/  BRA `(.L_x_2) ;  /* 0x0000000400687947 */ /* 0x001fec0003800000 */
.L_x_1:
[----:B------:R-:W-:Y:S02]  /*0330*/  LOP3.LUT R7, R4, 0x1, RZ, 0xc0, !PT ;  /* 0x0000000104077812 */ /* 0x000fe400078ec0ff */
[----:B------:R-:W-:Y:S02]  /*0340*/  LOP3.LUT R6, R3, 0x80000001, RZ, 0xc0, !PT ;  /* 0x8000000103067812 */ /* 0x000fe400078ec0ff */
[----:B------:R-:W-:-:S04]  /*0350*/  ISETP.NE.U32.AND P0, PT, R7, 0x1, PT ;  /* 0x000000010700780c */ /* 0x000fc80003f05070 */
[----:B------:R-:W-:-:S13]  /*0360*/  ISETP.NE.OR P0, PT, R6, 0x1, !P0 ;  /* 0x000000010600780c */ /* 0x000fda0004705670 */
[----:B------:R-:W-:Y:S05]  /*0370*/  @P0 BRA `(.L_x_3) ;  /* 0x0000000000680947 */ /* 0x000fea0003800000 */
[----:B------:R-:W0:Y:S01]  /*0380*/  LDCU.64 UR6, c[0x0][0x380] ;  /* 0x00007000ff0677ac */ /* 0x000e220008000a00 */
[C---:B------:R-:W-:Y:S01]  /*0390*/  IMAD.IADD R3, R5.reuse, 0x1, -R0 ;  /* 0x0000000105037824 */ /* 0x040fe200078e0a00 */
[----:B0-----:R-:W-:-:S04]  /*03a0*/  IADD3 R4, P1, PT, R5, UR6, RZ ;  /* 0x0000000605047c10 */ /* 0x001fc8000ff3e0ff */
[----:B------:R-:W-:Y:S02]  /*03b0*/  IADD3 R6, P0, PT, R3, UR6, RZ ;  /* 0x0000000603067c10 */ /* 0x000fe4000ff1e0ff */
[----:B------:R-:W-:Y:S02]  /*03c0*/  LEA.HI.X.SX32 R5, R5, UR7, 0x1, P1 ;  /* 0x0000000705057c11 */ /* 0x000fe400088f0eff */
[----:B------:R-:W-:Y:S02]  /*03d0*/  IADD3 R8, P1, PT, R4, R0, RZ ;  /* 0x0000000004087210 */ /* 0x000fe40007f3e0ff */
[----:B------:R-:W-:Y:S01]  /*03e0*/  LEA.HI.X.SX32 R7, R3, UR7, 0x1, P0 ;  /* 0x0000000703077c11 */ /* 0x000fe200080f0eff */
[----:B------:R-:W2:Y:S01]  /*03f0*/  LDG.E.U8 R11, desc[UR4][R4.64+-0x1] ;  /* 0xffffff04040b7981 */ /* 0x000ea2000c1e1100 */
[----:B------:R-:W-:-:S03]  /*0400*/  LEA.HI.X.SX32 R9, R0, R5, 0x1, P1 ;  /* 0x0000000500097211 */ /* 0x000fc600008f0eff */
[----:B------:R-:W3:Y:S04]  /*0410*/  LDG.E.U8 R3, desc[UR4][R6.64] ;  /* 0x0000000406037981 */ /* 0x000ee8000c1e1100 */
[----:B------:R-:W3:Y:S04]  /*0420*/  LDG.E.U8 R13, desc[UR4][R6.64+-0x1] ;  /* 0xffffff04060d7981 */ /* 0x000ee8000c1e1100 */
[----:B------:R-:W3:Y:S04]  /*0430*/  LDG.E.U8 R10, desc[UR4][R8.64] ;  /* 0x00000004080a7981 */ /* 0x000ee8000c1e1100 */
[----:B------:R-:W4:Y:S04]  /*0440*/  LDG.E.U8 R14, desc[UR4][R6.64+0x1] ;  /* 0x00000104060e7981 */ /* 0x000f28000c1e1100 */
[----:B------:R-:W4:Y:S04]  /*0450*/  LDG.E.U8 R15, desc[UR4][R8.64+-0x1] ;  /* 0xffffff04080f7981 */ /* 0x000f28000c1e1100 */
[----:B------:R-:W2:Y:S04]  /*0460*/  LDG.E.U8 R16, desc[UR4][R8.64+0x1] ;  /* 0x0000010408107981 */ /* 0x000ea8000c1e1100 */
[----:B------:R-:W2:Y:S04]  /*0470*/  LDG.E.U8 R12, desc[UR4][R4.64+0x1] ;  /* 0x00000104040c7981 */ /* 0x000ea8000c1e1100 */
[----:B------:R0:W5:Y:S01]  /*0480*/  LDG.E.U8 R0, desc[UR4][R4.64] ;  /* 0x0000000404007981 */ /* 0x000162000c1e1100 */
[----:B---3--:R-:W-:-:S04]  /*0490*/  IADD3 R3, PT, PT, R13, R10, R3 ;  /* 0x0000000a0d037210 */ /* 0x008fc80007ffe003 */
[----:B----4-:R-:W-:-:S05]  /*04a0*/  IADD3 R3, PT, PT, R15, R3, R14 ;  /* 0x000000030f037210 */ /* 0x010fca0007ffe00e */
[----:B--2---:R-:W-:Y:S02]  /*04b0*/  IMAD.IADD R10, R16, 0x1, R3 ;  /* 0x00000001100a7824 */ /* 0x004fe400078e0203 */
[----:B------:R-:W-:Y:S02]  /*04c0*/  IMAD.IADD R3, R11, 0x1, R12 ;  /* 0x000000010b037824 */ /* 0x000fe400078e020c */
[----:B------:R-:W-:-:S03]  /*04d0*/  IMAD R10, R10, 0x2aab, RZ ;  /* 0x00002aab0a0a7824 */ /* 0x000fc600078e02ff */
[----:B------:R-:W-:Y:S02]  /*04e0*/  SHF.R.U32.HI R3, RZ, 0x1, R3 ;  /* 0x00000001ff037819 */ /* 0x000fe40000011603 */
[----:B------:R-:W-:Y:S02]  /*04f0*/  SHF.R.U32.HI R11, RZ, 0x10, R10 ;  /* 0x00000010ff0b7819 */ /* 0x000fe4000001160a */
[----:B------:R-:W-:Y:S01]  /*0500*/  PRMT R17, R3, 0x7610, R17 ;  /* 0x0000761003117816 */ /* 0x000fe20000000011 */
[----:B0-----:R-:W-:Y:S06]  /*0510*/  BRA `(.L_x_2) ;  /* 0x0000000000ec7947 */ /* 0x001fec0003800000 */
.L_x_3:
[----:B------:R-:W-:Y:S02]  /*0520*/  LOP3.LUT R4, R4, 0x80000001, RZ, 0xc0, !PT ;  /* 0x8000000104047812 */ /* 0x000fe400078ec0ff */
[----:B------:R-:W-:Y:S02]  /*0530*/  LOP3.LUT R3, R3, 0x1, RZ, 0xc0, !PT ;  /* 0x0000000103037812 */ /* 0x000fe400078ec0ff */
[----:B------:R-:W-:-:S04]  /*0540*/  ISETP.NE.AND P0, PT, R4, 0x1, PT ;  /* 0x000000010400780c */ /* 0x000fc80003f05270 */
[----:B------:R-:W-:-:S13]  /*0550*/  ISETP.EQ.U32.OR P0, PT, R3, 0x1, P0 ;  /* 0x000000010300780c */ /* 0x000fda0000702470 */
[----:B------:R-:W-:Y:S05]  /*0560*/  @P0 BRA `(.L_x_4) ;  /* 0x00000000006c0947 */ /* 0x000fea0003800000 */
[----:B------:R-:W0:Y:S01]  /*0570*/  LDCU.64 UR6, c[0x0][0x380] ;  /* 0x00007000ff0677ac */ /* 0x000e220008000a00 */
[C-C-:B------:R-:W-:Y:S02]  /*0580*/  IMAD.IADD R3, R5.reuse, 0x1, -R0.reuse ;  /* 0x0000000105037824 */ /* 0x140fe400078e0a00 */
[----:B------:R-:W-:-:S03]  /*0590*/  IMAD.IADD R5, R5, 0x1, R0 ;  /* 0x0000000105057824 */ /* 0x000fc600078e0200 */
[----:B0-----:R-:W-:-:S04]  /*05a0*/  IADD3 R8, P0, PT, R3, UR6, RZ ;  /* 0x0000000603087c10 */ /* 0x001fc8000ff1e0ff */
[----:B------:R-:W-:Y:S02]  /*05b0*/  LEA.HI.X.SX32 R9, R3, UR7, 0x1, P0 ;  /* 0x0000000703097c11 */ /* 0x000fe400080f0eff */
[----:B------:R-:W-:Y:S02]  /*05c0*/  IADD3 R6, P1, PT, R8, R0, RZ ;  /* 0x0000000008067210 */ /* 0x000fe40007f3e0ff */
[C---:B------:R-:W-:Y:S01]  /*05d0*/  IADD3 R4, P0, PT, R5.reuse, UR6, RZ ;  /* 0x0000000605047c10 */ /* 0x040fe2000ff1e0ff */
[----:B------:R-:W2:Y:S01]  /*05e0*/  LDG.E.U8 R14, desc[UR4][R8.64+-0x1] ;  /* 0xffffff04080e7981 */ /* 0x000ea2000c1e1100 */
[----:B------:R-:W-:Y:S02]  /*05f0*/  LEA.HI.X.SX32 R7, R0, R9, 0x1, P1 ;  /* 0x0000000900077211 */ /* 0x000fe400008f0eff */
[----:B------:R-:W-:Y:S01]  /*0600*/  LEA.HI.X.SX32 R5, R5, UR7, 0x1, P0 ;  /* 0x0000000705057c11 */ /* 0x000fe200080f0eff */
[----:B------:R-:W3:Y:S04]  /*0610*/  LDG.E.U8 R16, desc[UR4][R8.64+0x1] ;  /* 0x0000010408107981 */ /* 0x000ee8000c1e1100 */
[----:B------:R-:W2:Y:S04]  /*0620*/  LDG.E.U8 R10, desc[UR4][R6.64+-0x1] ;  /* 0xffffff04060a7981 */ /* 0x000ea8000c1e1100 */
[----:B------:R-:W2:Y:S04]  /*0630*/  LDG.E.U8 R11, desc[UR4][R6.64+0x1] ;  /* 0x00000104060b7981 */ /* 0x000ea8000c1e1100 */
[----:B------:R-:W3:Y:S04]  /*0640*/  LDG.E.U8 R13, desc[UR4][R4.64+-0x1] ;  /* 0xffffff04040d7981 */ /* 0x000ee8000c1e1100 */
[----:B------:R-:W4:Y:S04]  /*0650*/  LDG.E.U8 R15, desc[UR4][R4.64+0x1] ;  /* 0x00000104040f7981 */ /* 0x000f28000c1e1100 */
[----:B------:R-:W4:Y:S04]  /*0660*/  LDG.E.U8 R12, desc[UR4][R8.64] ;  /* 0x00000004080c7981 */ /* 0x000f28000c1e1100 */
[----:B------:R-:W4:Y:S04]  /*0670*/  LDG.E.U8 R3, desc[UR4][R4.64] ;  /* 0x0000000404037981 */ /* 0x000f28000c1e1100 */
[----:B------:R0:W5:Y:S01]  /*0680*/  LDG.E.U8 R0, desc[UR4][R6.64] ;  /* 0x0000000406007981 */ /* 0x000162000c1e1100 */
[----:B--2---:R-:W-:-:S04]  /*0690*/  IADD3 R10, PT, PT, R14, R11, R10 ;  /* 0x0000000b0e0a7210 */ /* 0x004fc80007ffe00a */
[----:B---3--:R-:W-:-:S05]  /*06a0*/  IADD3 R10, PT, PT, R13, R10, R16 ;  /* 0x0000000a0d0a7210 */ /* 0x008fca0007ffe010 */
[----:B----4-:R-:W-:Y:S02]  /*06b0*/  IMAD.IADD R10, R10, 0x1, R15 ;  /* 0x000000010a0a7824 */ /* 0x010fe400078e020f */
[----:B------:R-:W-:Y:S02]  /*06c0*/  IMAD.IADD R3, R12, 0x1, R3 ;  /* 0x000000010c037824 */ /* 0x000fe400078e0203 */
[----:B------:R-:W-:-:S03]  /*06d0*/  IMAD R10, R10, 0x2aab, RZ ;  /* 0x00002aab0a0a7824 */ /* 0x000fc600078e02ff */
[----:B------:R-:W-:Y:S02]  /*06e0*/  SHF.R.U32.HI R3, RZ, 0x1, R3 ;  /* 0x00000001ff037819 */ /* 0x000fe40000011603 */
[----:B------:R-:W-:Y:S02]  /*06f0*/  SHF.R.U32.HI R11, RZ, 0x10, R10 ;  /* 0x00000010ff0b7819 */ /* 0x000fe4000001160a */
[----:B------:R-:W-:Y:S01]  /*0700*/  PRMT R17, R3, 0x7610, R17 ;  /* 0x0000761003117816 */ /* 0x000fe20000000011 */
[----:B0-----:R-:W-:Y:S06]  /*0710*/  BRA `(.L_x_2) ;  /* 0x00000000006c7947 */ /* 0x001fec0003800000 */
.L_x_4:
[----:B------:R-:W0:Y:S01]  /*0720*/  LDCU.64 UR6, c[0x0][0x380] ;  /* 0x00007000ff0677ac */ /* 0x000e220008000a00 */
[----:B------:R-:W-:Y:S01]  /*0730*/  LOP3.LUT R4, RZ, R0, RZ, 0x33, !PT ;  /* 0x00000000ff047212 */ /* 0x000fe200078e33ff */
[----:B------:R-:W-:-:S04]  /*0740*/  IMAD.IADD R7, R5, 0x1, R0 ;  /* 0x0000000105077824 */ /* 0x000fc800078e0200 */
[----:B------:R-:W-:-:S05]  /*0750*/  IMAD.IADD R3, R5, 0x1, R4 ;  /* 0x0000000105037824 */ /* 0x000fca00078e0204 */
[----:B0-----:R-:W-:Y:S02]  /*0760*/  IADD3 R4, P1, PT, R3, UR6, RZ ;  /* 0x0000000603047c10 */ /* 0x001fe4000ff3e0ff */
[----:B------:R-:W-:Y:S02]  /*0770*/  IADD3 R8, P0, PT, R7, UR6, RZ ;  /* 0x0000000607087c10 */ /* 0x000fe4000ff1e0ff */
[----:B------:R-:W-:Y:S02]  /*0780*/  LEA.HI.X.SX32 R5, R3, UR7, 0x1, P1 ;  /* 0x0000000703057c11 */ /* 0x000fe400088f0eff */
[----:B------:R-:W-:Y:S02]  /*0790*/  IADD3 R6, P1, PT, R4, R0, RZ ;  /* 0x0000000004067210 */ /* 0x000fe40007f3e0ff */
[----:B------:R-:W-:Y:S01]  /*07a0*/  LEA.HI.X.SX32 R9, R7, UR7, 0x1, P0 ;  /* 0x0000000707097c11 */ /* 0x000fe200080f0eff */
[----:B------:R-:W2:Y:S01]  /*07b0*/  LDG.E.U8 R3, desc[UR4][R4.64+0x2] ;  /* 0x0000020404037981 */ /* 0x000ea2000c1e1100 */
[----:B------:R-:W-:-:S03]  /*07c0*/  LEA.HI.X.SX32 R7, R0, R5, 0x1, P1 ;  /* 0x0000000500077211 */ /* 0x000fc600008f0eff */
[----:B------:R-:W2:Y:S04]  /*07d0*/  LDG.E.U8 R0, desc[UR4][R4.64] ;  /* 0x0000000404007981 */ /* 0x000ea8000c1e1100 */
[----:B------:R-:W2:Y:S04]  /*07e0*/  LDG.E.U8 R14, desc[UR4][R8.64+-0x1] ;  /* 0xffffff04080e7981 */ /* 0x000ea8000c1e1100 */
[----:B------:R-:W3:Y:S04]  /*07f0*/  LDG.E.U8 R12, desc[UR4][R4.64+0x1] ;  /* 0x00000104040c7981 */ /* 0x000ee8000c1e1100 */
[----:B------:R-:W3:Y:S04]  /*0800*/  LDG.E.U8 R10, desc[UR4][R6.64] ;  /* 0x00000004060a7981 */ /* 0x000ee8000c1e1100 */
[----:B------:R-:W3:Y:S04]  /*0810*/  LDG.E.U8 R13, desc[UR4][R6.64+0x2] ;  /* 0x00000204060d7981 */ /* 0x000ee8000c1e1100 */
[----:B------:R-:W4:Y:S04]  /*0820*/  LDG.E.U8 R15, desc[UR4][R8.64+0x1] ;  /* 0x00000104080f7981 */ /* 0x000f28000c1e1100 */
[----:B------:R-:W4:Y:S04]  /*0830*/  LDG.E.U8 R17, desc[UR4][R8.64] ;  /* 0x0000000408117981 */ /* 0x000f28000c1e1100 */
[----:B------:R0:W5:Y:S01]  /*0840*/  LDG.E.U8 R11, desc[UR4][R6.64+0x1] ;  /* 0x00000104060b7981 */ /* 0x000162000c1e1100 */
[----:B--2---:R-:W-:-:S02]  /*0850*/  IADD3 R0, PT, PT, R14, R3, R0 ;  /* 0x000000030e007210 */ /* 0x004fc40007ffe000 */
[----:B---3--:R-:W-:-:S03]  /*0860*/  IADD3 R10, PT, PT, R12, R13, R10 ;  /* 0x0000000d0c0a7210 */ /* 0x008fc60007ffe00a */
[----:B----4-:R-:W-:Y:S02]  /*0870*/  IMAD.IADD R0, R15, 0x1, R0 ;  /* 0x000000010f007824 */ /* 0x010fe400078e0200 */
[----:B------:R-:W-:-:S03]  /*0880*/  IMAD.IADD R10, R17, 0x1, R10 ;  /* 0x00000001110a7824 */ /* 0x000fc600078e020a */
[----:B------:R-:W-:Y:S02]  /*0890*/  SHF.R.U32.HI R0, RZ, 0x2, R0 ;  /* 0x00000002ff007819 */ /* 0x000fe40000011600 */
[----:B------:R-:W-:Y:S02]  /*08a0*/  SHF.R.U32.HI R10, RZ, 0x2, R10 ;  /* 0x00000002ff0a7819 */ /* 0x000fe4000001160a */
[----:B------:R-:W-:Y:S02]  /*08b0*/  PRMT R17, R0, 0x7610, R17 ;  /* 0x0000761000117816 */ /* 0x000fe40000000011 */
[----:B0-----:R-:W-:-:S07]  /*08c0*/  PRMT R0, R10, 0x7610, R0 ;  /* 0x000076100a007816 */ /* 0x001fce0000000000 */
.L_x_2:
[----:B------:R-:W-:Y:S05]  /*08d0*/  BSYNC.RECONVERGENT B0 ;  /* 0x0000000000007941 */ /* 0x000fea0003800200 */
.L_x_0:
[----:B------:R-:W0:Y:S01]  /*08e0*/  LDCU.64 UR6, c[0x0][0x388] ;  /* 0x00007100ff0677ac */ /* 0x000e220008000a00 */
[----:B------:R-:W-:-:S05]  /*08f0*/  IMAD R3, R2, 0x3, RZ ;  /* 0x0000000302037824 */ /* 0x000fca00078e02ff */
[----:B0-----:R-:W-:-:S04]  /*0900*/  IADD3 R2, P0, PT, R3, UR6, RZ ;  /* 0x0000000603027c10 */ /* 0x001fc8000ff1e0ff */
[----:B------:R-:W-:-:S05]  /*0910*/  LEA.HI.X.SX32 R3, R3, UR7, 0x1, P0 ;  /* 0x0000000703037c11 */ /* 0x000fca00080f0eff */
[----:B-----5:R-:W-:Y:S04]  /*0920*/  STG.E.U8 desc[UR4][R2.64], R11 ;  /* 0x0000000b02007986 */ /* 0x020fe8000c101104 */
[----:B------:R-:W-:Y:S04]  /*0930*/  STG.E.U8 desc[UR4][R2.64+0x1], R0 ;  /* 0x0000010002007986 */ /* 0x000fe8000c101104 */
[----:B------:R-:W-:Y:S01]  /*0940*/  STG.E.U8 desc[UR4][R2.64+0x2], R17 ;  /* 0x0000021102007986 */ /* 0x000fe2000c101104 */
[----:B------:R-:W-:Y:S05]  /*0950*/  EXIT ;  /* 0x000000000000794d */ /* 0x000fea0003800000 */
.L_x_5:
[----:B------:R-:W-:-:S00]  /*0960*/  BRA `(.L_x_5) ;  /* 0xfffffffc00fc7947 */ /* 0x000fc0000383ffff */
[----:B------:R-:W-:-:S00]  /*0970*/  NOP ;  /* 0x0000000000007918 */ /* 0x000fc00000000000 */
        /* <DEDUP_REMOVED lines=8> */
.L_x_6:


//--------------------- .nv.shared.reserved.0     --------------------------
	.section	.nv.shared.reserved.0,"aw",@nobits
	.weak		__nv_reservedSMEM_offset_0_alias
	.size		__nv_reservedSMEM_offset_0_alias, 0, 64
	.other		__nv_reservedSMEM_offset_0_alias,@"STO_CUDA_RESERVED_SHARED STV_DEFAULT"
__nv_reservedSMEM_offset_0_alias:
	.zero		0
	.zero		64


//--------------------- .nv.constant0._Z19Demosaicing_processPhS_iiiii --------------------------
	.section	.nv.constant0._Z19Demosaicing_processPhS_iiiii,"a",@progbits
	.sectionflags	@""
	.align	4
.nv.constant0._Z19Demosaicing_processPhS_iiiii:
	.zero		932


//--------------------- SYMBOLS --------------------------

	.type		.nv.reservedSmem.offset0,@object
	.size		.nv.reservedSmem.offset0,0x4
